//
// Generated by NVIDIA NVVM Compiler
//
// Compiler Build ID: CL-36424714
// Cuda compilation tools, release 13.0, V13.0.88
// Based on NVVM 20.0.0
//

.version 9.0
.target sm_100
.address_size 64

	// .globl	_Z3addiPfS_

.visible .entry _Z3addiPfS_(
	.param .u32 _Z3addiPfS__param_0,
	.param .u64 .ptr .align 1 _Z3addiPfS__param_1,
	.param .u64 .ptr .align 1 _Z3addiPfS__param_2
)
{
	.reg .pred 	%p<7>;
	.reg .b32 	%r<31>;
	.reg .b32 	%f<16>;
	.reg .b64 	%rd<18>;

	ld.param.u32 	%r12, [_Z3addiPfS__param_0];
	ld.param.u64 	%rd3, [_Z3addiPfS__param_1];
	ld.param.u64 	%rd4, [_Z3addiPfS__param_2];
	cvta.to.global.u64 	%rd1, %rd4;
	cvta.to.global.u64 	%rd2, %rd3;
	mov.u32 	%r13, %ntid.x;
	mov.u32 	%r14, %ctaid.x;
	mov.u32 	%r15, %tid.x;
	mad.lo.s32 	%r29, %r13, %r14, %r15;
	mov.u32 	%r16, %nctaid.x;
	mul.lo.s32 	%r2, %r13, %r16;
	setp.ge.s32 	%p1, %r29, %r12;
	@%p1 bra 	$L__BB0_7;
	add.s32 	%r17, %r29, %r2;
	max.s32 	%r18, %r12, %r17;
	setp.lt.s32 	%p2, %r17, %r12;
	selp.u32 	%r19, 1, 0, %p2;
	add.s32 	%r20, %r17, %r19;
	sub.s32 	%r21, %r18, %r20;
	div.u32 	%r22, %r21, %r2;
	add.s32 	%r3, %r22, %r19;
	and.b32  	%r23, %r3, 3;
	setp.eq.s32 	%p3, %r23, 3;
	@%p3 bra 	$L__BB0_4;
	add.s32 	%r24, %r3, 1;
	and.b32  	%r25, %r24, 3;
	neg.s32 	%r27, %r25;
$L__BB0_3:
	.pragma "nounroll";
	mul.wide.s32 	%rd5, %r29, 4;
	add.s64 	%rd6, %rd1, %rd5;
	add.s64 	%rd7, %rd2, %rd5;
	ld.global.f32 	%f1, [%rd7];
	ld.global.f32 	%f2, [%rd6];
	add.f32 	%f3, %f1, %f2;
	st.global.f32 	[%rd6], %f3;
	add.s32 	%r29, %r29, %r2;
	add.s32 	%r27, %r27, 1;
	setp.ne.s32 	%p4, %r27, 0;
	@%p4 bra 	$L__BB0_3;
$L__BB0_4:
	setp.lt.u32 	%p5, %r3, 3;
	@%p5 bra 	$L__BB0_7;
	mul.wide.s32 	%rd11, %r2, 4;
	shl.b32 	%r26, %r2, 2;
$L__BB0_6:
	mul.wide.s32 	%rd8, %r29, 4;
	add.s64 	%rd9, %rd2, %rd8;
	ld.global.f32 	%f4, [%rd9];
	add.s64 	%rd10, %rd1, %rd8;
	ld.global.f32 	%f5, [%rd10];
	add.f32 	%f6, %f4, %f5;
	st.global.f32 	[%rd10], %f6;
	add.s64 	%rd12, %rd9, %rd11;
	ld.global.f32 	%f7, [%rd12];
	add.s64 	%rd13, %rd10, %rd11;
	ld.global.f32 	%f8, [%rd13];
	add.f32 	%f9, %f7, %f8;
	st.global.f32 	[%rd13], %f9;
	add.s64 	%rd14, %rd12, %rd11;
	ld.global.f32 	%f10, [%rd14];
	add.s64 	%rd15, %rd13, %rd11;
	ld.global.f32 	%f11, [%rd15];
	add.f32 	%f12, %f10, %f11;
	st.global.f32 	[%rd15], %f12;
	add.s64 	%rd16, %rd14, %rd11;
	ld.global.f32 	%f13, [%rd16];
	add.s64 	%rd17, %rd15, %rd11;
	ld.global.f32 	%f14, [%rd17];
	add.f32 	%f15, %f13, %f14;
	st.global.f32 	[%rd17], %f15;
	add.s32 	%r29, %r26, %r29;
	setp.lt.s32 	%p6, %r29, %r12;
	@%p6 bra 	$L__BB0_6;
$L__BB0_7:
	ret;

}


// ===== COMPILED SASS (sm_100) =====

	.target	sm_100

	.elftype	@"ET_EXEC"


//--------------------- .note.nv.tkinfo           --------------------------
	.section	.note.nv.tkinfo,"",@"SHT_NOTE"
	.sectionflags	@"SHF_NOTE_NV_TKINFO"
	.tkinfo
        /*0018*/ 	.word	0x00000002
        /*0030*/ 	.string	""
        /*0030*/ 	.string	"ptxas"
        /*0030*/ 	.string	"Cuda compilation tools, release 13.0, V13.0.88"
        /*0030*/ 	.string	"Build cuda_13.0.r13.0/compiler.36424714_0"
        /*0030*/ 	.string	"-arch sm_100 -m 64 "



//--------------------- .note.nv.cuinfo           --------------------------
	.section	.note.nv.cuinfo,"",@"SHT_NOTE"
	.sectionflags	@"SHF_NOTE_NV_CUINFO"
        /*0018*/ 	.short	0x0002
        /*001a*/ 	.short	0x0064
        /*001c*/ 	.short	0x0082
	.zero		2


//--------------------- .nv.info                  --------------------------
	.section	.nv.info,"",@"SHT_CUDA_INFO"
	.align	4


	//----- nvinfo : EIATTR_REGCOUNT
	.align		4
        /*0000*/ 	.byte	0x04, 0x2f
        /*0002*/ 	.short	(.L_1 - .L_0)
	.align		4
.L_0:
        /*0004*/ 	.word	index@(_Z3addiPfS_)
        /*0008*/ 	.word	0x00000018


	//----- nvinfo : EIATTR_FRAME_SIZE
	.align		4
.L_1:
        /*000c*/ 	.byte	0x04, 0x11
        /*000e*/ 	.short	(.L_3 - .L_2)
	.align		4
.L_2:
        /*0010*/ 	.word	index@(_Z3addiPfS_)
        /*0014*/ 	.word	0x00000000


	//----- nvinfo : EIATTR_MIN_STACK_SIZE
	.align		4
.L_3:
        /*0018*/ 	.byte	0x04, 0x12
        /*001a*/ 	.short	(.L_5 - .L_4)
	.align		4
.L_4:
        /*001c*/ 	.word	index@(_Z3addiPfS_)
        /*0020*/ 	.word	0x00000000
.L_5:


//--------------------- .nv.compat                --------------------------
	.section	.nv.compat,"",@"SHT_CUDA_COMPAT_INFO"
	.align	4
        /*0000*/ 	.byte	0x02, 0x09, 0x00, 0x00, 0x02, 0x02, 0x01, 0x00, 0x02, 0x05, 0x05, 0x00, 0x03, 0x07, 0x01, 0x01
        /*0010*/ 	.byte	0x02, 0x03, 0x00, 0x00, 0x02, 0x06, 0x01, 0x00, 0x04, 0x0b, 0x08, 0x00, 0x09, 0x00, 0x00, 0x00
        /*0020*/ 	.byte	0x00, 0x00, 0x00, 0x00


//--------------------- .nv.info._Z3addiPfS_      --------------------------
	.section	.nv.info._Z3addiPfS_,"",@"SHT_CUDA_INFO"
	.sectionflags	@""
	.align	4


	//----- nvinfo : EIATTR_CUDA_API_VERSION
	.align		4
        /*0000*/ 	.byte	0x04, 0x37
        /*0002*/ 	.short	(.L_7 - .L_6)
.L_6:
        /*0004*/ 	.word	0x00000082


	//----- nvinfo : EIATTR_KPARAM_INFO
	.align		4
.L_7:
        /*0008*/ 	.byte	0x04, 0x17
        /*000a*/ 	.short	(.L_9 - .L_8)
.L_8:
        /*000c*/ 	.word	0x00000000
        /*0010*/ 	.short	0x0002
        /*0012*/ 	.short	0x0010
        /*0014*/ 	.byte	0x00, 0xf5, 0x21, 0x00


	//----- nvinfo : EIATTR_KPARAM_INFO
	.align		4
.L_9:
        /*0018*/ 	.byte	0x04, 0x17
        /*001a*/ 	.short	(.L_11 - .L_10)
.L_10:
        /*001c*/ 	.word	0x00000000
        /*0020*/ 	.short	0x0001
        /*0022*/ 	.short	0x0008
        /*0024*/ 	.byte	0x00, 0xf5, 0x21, 0x00


	//----- nvinfo : EIATTR_KPARAM_INFO
	.align		4
.L_11:
        /*0028*/ 	.byte	0x04, 0x17
        /*002a*/ 	.short	(.L_13 - .L_12)
.L_12:
        /*002c*/ 	.word	0x00000000
        /*0030*/ 	.short	0x0000
        /*0032*/ 	.short	0x0000
        /*0034*/ 	.byte	0x00, 0xf0, 0x11, 0x00


	//----- nvinfo : EIATTR_SPARSE_MMA_MASK
	.align		4
.L_13:
        /*0038*/ 	.byte	0x03, 0x50
        /*003a*/ 	.short	0x0000


	//----- nvinfo : EIATTR_MAXREG_COUNT
	.align		4
        /*003c*/ 	.byte	0x03, 0x1b
        /*003e*/ 	.short	0x00ff


	//----- nvinfo : EIATTR_MERCURY_ISA_VERSION
	.align		4
        /*0040*/ 	.byte	0x03, 0x5f
        /*0042*/ 	.short	0x0101


	//----- nvinfo : EIATTR_VRC_CTA_INIT_COUNT
	.align		4
        /*0044*/ 	.byte	0x02, 0x4a
	.zero		1
	.zero		1


	//----- nvinfo : EIATTR_EXIT_INSTR_OFFSETS
	.align		4
        /*0048*/ 	.byte	0x04, 0x1c
        /*004a*/ 	.short	(.L_15 - .L_14)


	//   ....[0]....
.L_14:
        /*004c*/ 	.word	0x00000090


	//   ....[1]....
        /*0050*/ 	.word	0x00000380


	//   ....[2]....
        /*0054*/ 	.word	0x00000560


	//----- nvinfo : EIATTR_CRS_STACK_SIZE
	.align		4
.L_15:
        /*0058*/ 	.byte	0x04, 0x1e
        /*005a*/ 	.short	(.L_17 - .L_16)
.L_16:
        /*005c*/ 	.word	0x00000000


	//----- nvinfo : EIATTR_CBANK_PARAM_SIZE
	.align		4
.L_17:
        /*0060*/ 	.byte	0x03, 0x19
        /*0062*/ 	.short	0x0018


	//----- nvinfo : EIATTR_PARAM_CBANK
	.align		4
        /*0064*/ 	.byte	0x04, 0x0a
        /*0066*/ 	.short	(.L_19 - .L_18)
	.align		4
.L_18:
        /*0068*/ 	.word	index@(.nv.constant0._Z3addiPfS_)
        /*006c*/ 	.short	0x0380
        /*006e*/ 	.short	0x0018


	//----- nvinfo : EIATTR_SW_WAR
	.align		4
.L_19:
        /*0070*/ 	.byte	0x04, 0x36
        /*0072*/ 	.short	(.L_21 - .L_20)
.L_20:
        /*0074*/ 	.word	0x00000008
.L_21:


//--------------------- .nv.callgraph             --------------------------
	.section	.nv.callgraph,"",@"SHT_CUDA_CALLGRAPH"
	.align	4
	.sectionentsize	8
	.align		4
        /*0000*/ 	.word	0x00000000
	.align		4
        /*0004*/ 	.word	0xffffffff
	.align		4
        /*0008*/ 	.word	0x00000000
	.align		4
        /*000c*/ 	.word	0xfffffffe
	.align		4
        /*0010*/ 	.word	0x00000000
	.align		4
        /*0014*/ 	.word	0xfffffffd
	.align		4
        /*0018*/ 	.word	0x00000000
	.align		4
        /*001c*/ 	.word	0xfffffffc


//--------------------- .text._Z3addiPfS_         --------------------------
	.section	.text._Z3addiPfS_,"ax",@progbits
	.align	128
        .global         _Z3addiPfS_
        .type           _Z3addiPfS_,@function
        .size           _Z3addiPfS_,(.L_x_5 - _Z3addiPfS_)
        .other          _Z3addiPfS_,@"STO_CUDA_ENTRY STV_DEFAULT"
_Z3addiPfS_:
.text._Z3addiPfS_:
[----:B------:R-:W-:Y:S01]  /*0000*/  LDC R1, c[0x0][0x37c] ;  /* 0x0000df00ff017b82 */ /* 0x000fe20000000800 */
[----:B------:R-:W0:Y:S01]  /*0010*/  S2R R3, SR_CTAID.X ;  /* 0x0000000000037919 */ /* 0x000e220000002500 */
[----:B------:R-:W0:Y:S06]  /*0020*/  LDCU UR4, c[0x0][0x360] ;  /* 0x00006c00ff0477ac */ /* 0x000e2c0008000800 */
[----:B------:R-:W1:Y:S01]  /*0030*/  LDC R2, c[0x0][0x370] ;  /* 0x0000dc00ff027b82 */ /* 0x000e620000000800 */
[----:B------:R-:W0:Y:S01]  /*0040*/  S2R R0, SR_TID.X ;  /* 0x0000000000007919 */ /* 0x000e220000002100 */
[----:B------:R-:W2:Y:S01]  /*0050*/  LDCU UR6, c[0x0][0x380] ;  /* 0x00007000ff0677ac */ /* 0x000ea20008000800 */
[----:B0-----:R-:W-:-:S02]  /*0060*/  IMAD R3, R3, UR4, R0 ;  /* 0x0000000403037c24 */ /* 0x001fc4000f8e0200 */
[----:B-1----:R-:W-:-:S03]  /*0070*/  IMAD R0, R2, UR4, RZ ;  /* 0x0000000402007c24 */ /* 0x002fc6000f8e02ff */
[----:B--2---:R-:W-:-:S13]  /*0080*/  ISETP.GE.AND P0, PT, R3, UR6, PT ;  /* 0x0000000603007c0c */ /* 0x004fda000bf06270 */
[----:B------:R-:W-:Y:S05]  /*0090*/  @P0 EXIT ;  /* 0x000000000000094d */ /* 0x000fea0003800000 */
[----:B------:R-:W0:Y:S01]  /*00a0*/  I2F.U32.RP R8, R0 ;  /* 0x0000000000087306 */ /* 0x000e220000209000 */
[C---:B------:R-:W-:Y:S01]  /*00b0*/  IMAD.IADD R2, R0.reuse, 0x1, R3 ;  /* 0x0000000100027824 */ /* 0x040fe200078e0203 */
[----:B------:R-:W-:Y:S01]  /*00c0*/  IADD3 R9, PT, PT, RZ, -R0, RZ ;  /* 0x80000000ff097210 */ /* 0x000fe20007ffe0ff */
[----:B------:R-:W1:Y:S01]  /*00d0*/  LDCU.64 UR4, c[0x0][0x358] ;  /* 0x00006b00ff0477ac */ /* 0x000e620008000a00 */
[----:B------:R-:W-:Y:S01]  /*00e0*/  ISETP.NE.U32.AND P2, PT, R0, RZ, PT ;  /* 0x000000ff0000720c */ /* 0x000fe20003f45070 */
[----:B------:R-:W-:Y:S01]  /*00f0*/  BSSY.RECONVERGENT B0, `(.L_x_0) ;  /* 0x0000028000007945 */ /* 0x000fe20003800200 */
[C---:B------:R-:W-:Y:S02]  /*0100*/  ISETP.GE.AND P0, PT, R2.reuse, UR6, PT ;  /* 0x0000000602007c0c */ /* 0x040fe4000bf06270 */
[----:B------:R-:W-:Y:S02]  /*0110*/  VIMNMX R7, PT, PT, R2, UR6, !PT ;  /* 0x0000000602077c48 */ /* 0x000fe4000ffe0100 */
[----:B------:R-:W-:-:S04]  /*0120*/  SEL R6, RZ, 0x1, P0 ;  /* 0x00000001ff067807 */ /* 0x000fc80000000000 */
[----:B------:R-:W-:Y:S01]  /*0130*/  IADD3 R7, PT, PT, R7, -R2, -R6 ;  /* 0x8000000207077210 */ /* 0x000fe20007ffe806 */
[----:B0-----:R-:W0:Y:S02]  /*0140*/  MUFU.RCP R8, R8 ;  /* 0x0000000800087308 */ /* 0x001e240000001000 */
[----:B0-----:R-:W-:-:S06]  /*0150*/  IADD3 R4, PT, PT, R8, 0xffffffe, RZ ;  /* 0x0ffffffe08047810 */ /* 0x001fcc0007ffe0ff */
[----:B------:R0:W2:Y:S02]  /*0160*/  F2I.FTZ.U32.TRUNC.NTZ R5, R4 ;  /* 0x0000000400057305 */ /* 0x0000a4000021f000 */
[----:B0-----:R-:W-:Y:S02]  /*0170*/  HFMA2 R4, -RZ, RZ, 0, 0 ;  /* 0x00000000ff047431 */ /* 0x001fe400000001ff */
[----:B--2---:R-:W-:-:S04]  /*0180*/  IMAD R9, R9, R5, RZ ;  /* 0x0000000509097224 */ /* 0x004fc800078e02ff */
[----:B------:R-:W-:-:S06]  /*0190*/  IMAD.HI.U32 R8, R5, R9, R4 ;  /* 0x0000000905087227 */ /* 0x000fcc00078e0004 */
[----:B------:R-:W-:-:S05]  /*01a0*/  IMAD.HI.U32 R5, R8, R7, RZ ;  /* 0x0000000708057227 */ /* 0x000fca00078e00ff */
[----:B------:R-:W-:-:S05]  /*01b0*/  IADD3 R2, PT, PT, -R5, RZ, RZ ;  /* 0x000000ff05027210 */ /* 0x000fca0007ffe1ff */
[----:B------:R-:W-:-:S05]  /*01c0*/  IMAD R7, R0, R2, R7 ;  /* 0x0000000200077224 */ /* 0x000fca00078e0207 */
[----:B------:R-:W-:-:S13]  /*01d0*/  ISETP.GE.U32.AND P0, PT, R7, R0, PT ;  /* 0x000000000700720c */ /* 0x000fda0003f06070 */
[----:B------:R-:W-:Y:S01]  /*01e0*/  @P0 IMAD.IADD R7, R7, 0x1, -R0 ;  /* 0x0000000107070824 */ /* 0x000fe200078e0a00 */
[----:B------:R-:W-:-:S04]  /*01f0*/  @P0 IADD3 R5, PT, PT, R5, 0x1, RZ ;  /* 0x0000000105050810 */ /* 0x000fc80007ffe0ff */
[----:B------:R-:W-:-:S13]  /*0200*/  ISETP.GE.U32.AND P1, PT, R7, R0, PT ;  /* 0x000000000700720c */ /* 0x000fda0003f26070 */
[----:B------:R-:W-:Y:S02]  /*0210*/  @P1 IADD3 R5, PT, PT, R5, 0x1, RZ ;  /* 0x0000000105051810 */ /* 0x000fe40007ffe0ff */
[----:B------:R-:W-:-:S05]  /*0220*/  @!P2 LOP3.LUT R5, RZ, R0, RZ, 0x33, !PT ;  /* 0x00000000ff05a212 */ /* 0x000fca00078e33ff */
[----:B------:R-:W-:-:S05]  /*0230*/  IMAD.IADD R2, R6, 0x1, R5 ;  /* 0x0000000106027824 */ /* 0x000fca00078e0205 */
[C---:B------:R-:W-:Y:S02]  /*0240*/  LOP3.LUT R4, R2.reuse, 0x3, RZ, 0xc0, !PT ;  /* 0x0000000302047812 */ /* 0x040fe400078ec0ff */
[----:B------:R-:W-:Y:S02]  /*0250*/  ISETP.GE.U32.AND P1, PT, R2, 0x3, PT ;  /* 0x000000030200780c */ /* 0x000fe40003f26070 */
[----:B------:R-:W-:-:S13]  /*0260*/  ISETP.NE.AND P0, PT, R4, 0x3, PT ;  /* 0x000000030400780c */ /* 0x000fda0003f05270 */
[----:B-1----:R-:W-:Y:S05]  /*0270*/  @!P0 BRA `(.L_x_1) ;  /* 0x00000000003c8947 */ /* 0x002fea0003800000 */
[----:B------:R-:W0:Y:S01]  /*0280*/  LDC.64 R8, c[0x0][0x390] ;  /* 0x0000e400ff087b82 */ /* 0x000e220000000a00 */
[----:B------:R-:W-:-:S04]  /*0290*/  IADD3 R2, PT, PT, R2, 0x1, RZ ;  /* 0x0000000102027810 */ /* 0x000fc80007ffe0ff */
[----:B------:R-:W-:-:S03]  /*02a0*/  LOP3.LUT R2, R2, 0x3, RZ, 0xc0, !PT ;  /* 0x0000000302027812 */ /* 0x000fc600078ec0ff */
[----:B------:R-:W1:Y:S01]  /*02b0*/  LDC.64 R10, c[0x0][0x388] ;  /* 0x0000e200ff0a7b82 */ /* 0x000e620000000a00 */
[----:B------:R-:W-:-:S07]  /*02c0*/  IADD3 R2, PT, PT, -R2, RZ, RZ ;  /* 0x000000ff02027210 */ /* 0x000fce0007ffe1ff */
.L_x_2:
[----:B-1----:R-:W-:-:S04]  /*02d0*/  IMAD.WIDE R6, R3, 0x4, R10 ;  /* 0x0000000403067825 */ /* 0x002fc800078e020a */
[----:B0-2---:R-:W-:Y:S02]  /*02e0*/  IMAD.WIDE R4, R3, 0x4, R8 ;  /* 0x0000000403047825 */ /* 0x005fe400078e0208 */
[----:B------:R-:W2:Y:S04]  /*02f0*/  LDG.E R6, desc[UR4][R6.64] ;  /* 0x0000000406067981 */ /* 0x000ea8000c1e1900 */
[----:B------:R-:W2:Y:S01]  /*0300*/  LDG.E R13, desc[UR4][R4.64] ;  /* 0x00000004040d7981 */ /* 0x000ea2000c1e1900 */
[----:B------:R-:W-:Y:S01]  /*0310*/  VIADD R2, R2, 0x1 ;  /* 0x0000000102027836 */ /* 0x000fe20000000000 */
[----:B------:R-:W-:-:S04]  /*0320*/  IADD3 R3, PT, PT, R0, R3, RZ ;  /* 0x0000000300037210 */ /* 0x000fc80007ffe0ff */
[----:B------:R-:W-:Y:S01]  /*0330*/  ISETP.NE.AND P0, PT, R2, RZ, PT ;  /* 0x000000ff0200720c */ /* 0x000fe20003f05270 */
[----:B--2---:R-:W-:-:S05]  /*0340*/  FADD R13, R6, R13 ;  /* 0x0000000d060d7221 */ /* 0x004fca0000000000 */
[----:B------:R2:W-:Y:S07]  /*0350*/  STG.E desc[UR4][R4.64], R13 ;  /* 0x0000000d04007986 */ /* 0x0005ee000c101904 */
[----:B------:R-:W-:Y:S05]  /*0360*/  @P0 BRA `(.L_x_2) ;  /* 0xfffffffc00d80947 */ /* 0x000fea000383ffff */
.L_x_1:
[----:B------:R-:W-:Y:S05]  /*0370*/  BSYNC.RECONVERGENT B0 ;  /* 0x0000000000007941 */ /* 0x000fea0003800200 */
.L_x_0:
[----:B------:R-:W-:Y:S05]  /*0380*/  @!P1 EXIT ;  /* 0x000000000000994d */ /* 0x000fea0003800000 */
.L_x_3:
[----:B-12---:R-:W0:Y:S08]  /*0390*/  LDC.64 R4, c[0x0][0x388] ;  /* 0x0000e200ff047b82 */ /* 0x006e300000000a00 */
[----:B------:R-:W1:Y:S01]  /*03a0*/  LDC.64 R6, c[0x0][0x390] ;  /* 0x0000e400ff067b82 */ /* 0x000e620000000a00 */
[----:B0-----:R-:W-:-:S05]  /*03b0*/  IMAD.WIDE R12, R3, 0x4, R4 ;  /* 0x00000004030c7825 */ /* 0x001fca00078e0204 */
[----:B------:R-:W2:Y:S01]  /*03c0*/  LDG.E R2, desc[UR4][R12.64] ;  /* 0x000000040c027981 */ /* 0x000ea2000c1e1900 */
[----:B-1----:R-:W-:-:S05]  /*03d0*/  IMAD.WIDE R14, R3, 0x4, R6 ;  /* 0x00000004030e7825 */ /* 0x002fca00078e0206 */
[----:B------:R-:W2:Y:S01]  /*03e0*/  LDG.E R5, desc[UR4][R14.64] ;  /* 0x000000040e057981 */ /* 0x000ea2000c1e1900 */
[----:B------:R-:W-:-:S04]  /*03f0*/  IMAD.WIDE R6, R0, 0x4, R14 ;  /* 0x0000000400067825 */ /* 0x000fc800078e020e */
[----:B--2---:R-:W-:Y:S01]  /*0400*/  FADD R17, R2, R5 ;  /* 0x0000000502117221 */ /* 0x004fe20000000000 */
[----:B------:R-:W-:-:S04]  /*0410*/  IMAD.WIDE R4, R0, 0x4, R12 ;  /* 0x0000000400047825 */ /* 0x000fc800078e020c */
[----:B------:R0:W-:Y:S04]  /*0420*/  STG.E desc[UR4][R14.64], R17 ;  /* 0x000000110e007986 */ /* 0x0001e8000c101904 */
[----:B------:R-:W2:Y:S04]  /*0430*/  LDG.E R2, desc[UR4][R4.64] ;  /* 0x0000000404027981 */ /* 0x000ea8000c1e1900 */
[----:B------:R-:W2:Y:S01]  /*0440*/  LDG.E R9, desc[UR4][R6.64] ;  /* 0x0000000406097981 */ /* 0x000ea2000c1e1900 */
[----:B------:R-:W-:-:S04]  /*0450*/  IMAD.WIDE R10, R0, 0x4, R6 ;  /* 0x00000004000a7825 */ /* 0x000fc800078e0206 */
[----:B--2---:R-:W-:Y:S01]  /*0460*/  FADD R19, R2, R9 ;  /* 0x0000000902137221 */ /* 0x004fe20000000000 */
[----:B------:R-:W-:-:S04]  /*0470*/  IMAD.WIDE R8, R0, 0x4, R4 ;  /* 0x0000000400087825 */ /* 0x000fc800078e0204 */
[----:B------:R1:W-:Y:S04]  /*0480*/  STG.E desc[UR4][R6.64], R19 ;  /* 0x0000001306007986 */ /* 0x0003e8000c101904 */
[----:B------:R-:W2:Y:S04]  /*0490*/  LDG.E R2, desc[UR4][R8.64] ;  /* 0x0000000408027981 */ /* 0x000ea8000c1e1900 */
[----:B------:R-:W2:Y:S01]  /*04a0*/  LDG.E R13, desc[UR4][R10.64] ;  /* 0x000000040a0d7981 */ /* 0x000ea2000c1e1900 */
[----:B0-----:R-:W-:-:S04]  /*04b0*/  IMAD.WIDE R14, R0, 0x4, R10 ;  /* 0x00000004000e7825 */ /* 0x001fc800078e020a */
[----:B--2---:R-:W-:Y:S01]  /*04c0*/  FADD R21, R2, R13 ;  /* 0x0000000d02157221 */ /* 0x004fe20000000000 */
[----:B------:R-:W-:-:S04]  /*04d0*/  IMAD.WIDE R12, R0, 0x4, R8 ;  /* 0x00000004000c7825 */ /* 0x000fc800078e0208 */
[----:B------:R1:W-:Y:S04]  /*04e0*/  STG.E desc[UR4][R10.64], R21 ;  /* 0x000000150a007986 */ /* 0x0003e8000c101904 */
[----:B------:R-:W2:Y:S04]  /*04f0*/  LDG.E R12, desc[UR4][R12.64] ;  /* 0x000000040c0c7981 */ /* 0x000ea8000c1e1900 */
[----:B------:R-:W2:Y:S01]  /*0500*/  LDG.E R5, desc[UR4][R14.64] ;  /* 0x000000040e057981 */ /* 0x000ea2000c1e1900 */
[----:B------:R-:W-:-:S04]  /*0510*/  LEA R3, R0, R3, 0x2 ;  /* 0x0000000300037211 */ /* 0x000fc800078e10ff */
[----:B------:R-:W-:Y:S01]  /*0520*/  ISETP.GE.AND P0, PT, R3, UR6, PT ;  /* 0x0000000603007c0c */ /* 0x000fe2000bf06270 */
[----:B--2---:R-:W-:-:S05]  /*0530*/  FADD R5, R12, R5 ;  /* 0x000000050c057221 */ /* 0x004fca0000000000 */
[----:B------:R1:W-:Y:S07]  /*0540*/  STG.E desc[UR4][R14.64], R5 ;  /* 0x000000050e007986 */ /* 0x0003ee000c101904 */
[----:B------:R-:W-:Y:S05]  /*0550*/  @!P0 BRA `(.L_x_3) ;  /* 0xfffffffc008c8947 */ /* 0x000fea000383ffff */
[----:B------:R-:W-:Y:S05]  /*0560*/  EXIT ;  /* 0x000000000000794d */ /* 0x000fea0003800000 */
.L_x_4:
[----:B------:R-:W-:-:S00]  /*0570*/  BRA `(.L_x_4) ;  /* 0xfffffffc00fc7947 */ /* 0x000fc0000383ffff */
[----:B------:R-:W-:-:S00]  /*0580*/  NOP ;  /* 0x0000000000007918 */ /* 0x000fc00000000000 */
[----:B------:R-:W-:-:S00]  /*0590*/  NOP ;  /* 0x0000000000007918 */ /* 0x000fc00000000000 */
[----:B------:R-:W-:-:S00]  /*05a0*/  NOP ;  /* 0x0000000000007918 */ /* 0x000fc00000000000 */
[----:B------:R-:W-:-:S00]  /*05b0*/  NOP ;  /* 0x0000000000007918 */ /* 0x000fc00000000000 */
[----:B------:R-:W-:-:S00]  /*05c0*/  NOP ;  /* 0x0000000000007918 */ /* 0x000fc00000000000 */
[----:B------:R-:W-:-:S00]  /*05d0*/  NOP ;  /* 0x0000000000007918 */ /* 0x000fc00000000000 */
[----:B------:R-:W-:-:S00]  /*05e0*/  NOP ;  /* 0x0000000000007918 */ /* 0x000fc00000000000 */
[----:B------:R-:W-:-:S00]  /*05f0*/  NOP ;  /* 0x0000000000007918 */ /* 0x000fc00000000000 */
.L_x_5:


//--------------------- .nv.shared.reserved.0     --------------------------
	.section	.nv.shared.reserved.0,"aw",@nobits
	.weak		__nv_reservedSMEM_offset_0_alias
	.size		__nv_reservedSMEM_offset_0_alias, 0, 64
	.other		__nv_reservedSMEM_offset_0_alias,@"STO_CUDA_RESERVED_SHARED STV_DEFAULT"
__nv_reservedSMEM_offset_0_alias:
	.zero		0
	.zero		64


//--------------------- .nv.constant0._Z3addiPfS_ --------------------------
	.section	.nv.constant0._Z3addiPfS_,"a",@progbits
	.sectionflags	@""
	.align	4
.nv.constant0._Z3addiPfS_:
	.zero		920


//--------------------- SYMBOLS --------------------------

	.type		.nv.reservedSmem.offset0,@object
	.size		.nv.reservedSmem.offset0,0x4
